//
// Generated by NVIDIA NVVM Compiler
//
// Compiler Build ID: CL-36424714
// Cuda compilation tools, release 13.0, V13.0.88
// Based on NVVM 20.0.0
//

.version 9.0
.target sm_100
.address_size 64

	// .globl	_Z5helloPi
.extern .func  (.param .b32 func_retval0) vprintf
(
	.param .b64 vprintf_param_0,
	.param .b64 vprintf_param_1
)
;
.global .align 1 .b8 $str[5] = {68, 37, 100, 9};

.visible .entry _Z5helloPi(
	.param .u64 .ptr .align 1 _Z5helloPi_param_0
)
{
	.local .align 8 .b8 	__local_depot0[8];
	.reg .b64 	%SP;
	.reg .b64 	%SPL;
	.reg .b32 	%r<4>;
	.reg .b64 	%rd<9>;

	mov.u64 	%SPL, __local_depot0;
	cvta.local.u64 	%SP, %SPL;
	ld.param.u64 	%rd1, [_Z5helloPi_param_0];
	cvta.to.global.u64 	%rd2, %rd1;
	add.u64 	%rd3, %SP, 0;
	add.u64 	%rd4, %SPL, 0;
	mov.u32 	%r1, %tid.x;
	mul.wide.u32 	%rd5, %r1, 4;
	add.s64 	%rd6, %rd2, %rd5;
	st.global.u32 	[%rd6], %r1;
	st.local.u32 	[%rd4], %r1;
	mov.u64 	%rd7, $str;
	cvta.global.u64 	%rd8, %rd7;
	{ // callseq 0, 0
	.param .b64 param0;
	st.param.b64 	[param0], %rd8;
	.param .b64 param1;
	st.param.b64 	[param1], %rd3;
	.param .b32 retval0;
	call.uni (retval0), 
	vprintf, 
	(
	param0, 
	param1
	);
	ld.param.b32 	%r2, [retval0];
	} // callseq 0
	ret;

}


// ===== COMPILED SASS (sm_100) =====

	.target	sm_100

	.elftype	@"ET_EXEC"


//--------------------- .note.nv.tkinfo           --------------------------
	.section	.note.nv.tkinfo,"",@"SHT_NOTE"
	.sectionflags	@"SHF_NOTE_NV_TKINFO"
	.tkinfo
        /*0018*/ 	.word	0x00000002
        /*0030*/ 	.string	""
        /*0030*/ 	.string	"ptxas"
        /*0030*/ 	.string	"Cuda compilation tools, release 13.0, V13.0.88"
        /*0030*/ 	.string	"Build cuda_13.0.r13.0/compiler.36424714_0"
        /*0030*/ 	.string	"-arch sm_100 -m 64 "



//--------------------- .note.nv.cuinfo           --------------------------
	.section	.note.nv.cuinfo,"",@"SHT_NOTE"
	.sectionflags	@"SHF_NOTE_NV_CUINFO"
        /*0018*/ 	.short	0x0002
        /*001a*/ 	.short	0x0064
        /*001c*/ 	.short	0x0082
	.zero		2


//--------------------- .nv.info                  --------------------------
	.section	.nv.info,"",@"SHT_CUDA_INFO"
	.align	4


	//----- nvinfo : EIATTR_REGCOUNT
	.align		4
        /*0000*/ 	.byte	0x04, 0x2f
        /*0002*/ 	.short	(.L_2 - .L_1)
	.align		4
.L_1:
        /*0004*/ 	.word	index@(_Z5helloPi)
        /*0008*/ 	.word	0x00000018


	//----- nvinfo : EIATTR_FRAME_SIZE
	.align		4
.L_2:
        /*000c*/ 	.byte	0x04, 0x11
        /*000e*/ 	.short	(.L_4 - .L_3)
	.align		4
.L_3:
        /*0010*/ 	.word	index@(_Z5helloPi)
        /*0014*/ 	.word	0x00000008


	//----- nvinfo : EIATTR_MIN_STACK_SIZE
	.align		4
.L_4:
        /*0018*/ 	.byte	0x04, 0x12
        /*001a*/ 	.short	(.L_6 - .L_5)
	.align		4
.L_5:
        /*001c*/ 	.word	index@(_Z5helloPi)
        /*0020*/ 	.word	0x00000008
.L_6:


//--------------------- .nv.compat                --------------------------
	.section	.nv.compat,"",@"SHT_CUDA_COMPAT_INFO"
	.align	4
        /*0000*/ 	.byte	0x02, 0x09, 0x00, 0x00, 0x02, 0x02, 0x01, 0x00, 0x02, 0x05, 0x05, 0x00, 0x03, 0x07, 0x01, 0x01
        /*0010*/ 	.byte	0x02, 0x03, 0x00, 0x00, 0x02, 0x06, 0x01, 0x00, 0x04, 0x0b, 0x08, 0x00, 0x09, 0x00, 0x00, 0x00
        /*0020*/ 	.byte	0x00, 0x00, 0x00, 0x00


//--------------------- .nv.info._Z5helloPi       --------------------------
	.section	.nv.info._Z5helloPi,"",@"SHT_CUDA_INFO"
	.sectionflags	@""
	.align	4


	//----- nvinfo : EIATTR_CUDA_API_VERSION
	.align		4
        /*0000*/ 	.byte	0x04, 0x37
        /*0002*/ 	.short	(.L_8 - .L_7)
.L_7:
        /*0004*/ 	.word	0x00000082


	//----- nvinfo : EIATTR_KPARAM_INFO
	.align		4
.L_8:
        /*0008*/ 	.byte	0x04, 0x17
        /*000a*/ 	.short	(.L_10 - .L_9)
.L_9:
        /*000c*/ 	.word	0x00000000
        /*0010*/ 	.short	0x0000
        /*0012*/ 	.short	0x0000
        /*0014*/ 	.byte	0x00, 0xf5, 0x21, 0x00


	//----- nvinfo : EIATTR_SPARSE_MMA_MASK
	.align		4
.L_10:
        /*0018*/ 	.byte	0x03, 0x50
        /*001a*/ 	.short	0x0000


	//----- nvinfo : EIATTR_MAXREG_COUNT
	.align		4
        /*001c*/ 	.byte	0x03, 0x1b
        /*001e*/ 	.short	0x00ff


	//----- nvinfo : EIATTR_EXTERNS
	.align		4
        /*0020*/ 	.byte	0x04, 0x0f
        /*0022*/ 	.short	(.L_12 - .L_11)


	//   ....[0]....
	.align		4
.L_11:
        /*0024*/ 	.word	index@(vprintf)


	//----- nvinfo : EIATTR_MERCURY_ISA_VERSION
	.align		4
.L_12:
        /*0028*/ 	.byte	0x03, 0x5f
        /*002a*/ 	.short	0x0101


	//----- nvinfo : EIATTR_VRC_CTA_INIT_COUNT
	.align		4
        /*002c*/ 	.byte	0x02, 0x4a
	.zero		1
	.zero		1


	//----- nvinfo : EIATTR_SYSCALL_OFFSETS
	.align		4
        /*0030*/ 	.byte	0x04, 0x46
        /*0032*/ 	.short	(.L_14 - .L_13)


	//   ....[0]....
.L_13:
        /*0034*/ 	.word	0x00000120


	//----- nvinfo : EIATTR_EXIT_INSTR_OFFSETS
	.align		4
.L_14:
        /*0038*/ 	.byte	0x04, 0x1c
        /*003a*/ 	.short	(.L_16 - .L_15)


	//   ....[0]....
.L_15:
        /*003c*/ 	.word	0x00000130


	//----- nvinfo : EIATTR_CBANK_PARAM_SIZE
	.align		4
.L_16:
        /*0040*/ 	.byte	0x03, 0x19
        /*0042*/ 	.short	0x0008


	//----- nvinfo : EIATTR_PARAM_CBANK
	.align		4
        /*0044*/ 	.byte	0x04, 0x0a
        /*0046*/ 	.short	(.L_18 - .L_17)
	.align		4
.L_17:
        /*0048*/ 	.word	index@(.nv.constant0._Z5helloPi)
        /*004c*/ 	.short	0x0380
        /*004e*/ 	.short	0x0008


	//----- nvinfo : EIATTR_SW_WAR
	.align		4
.L_18:
        /*0050*/ 	.byte	0x04, 0x36
        /*0052*/ 	.short	(.L_20 - .L_19)
.L_19:
        /*0054*/ 	.word	0x00000008
.L_20:


//--------------------- .nv.callgraph             --------------------------
	.section	.nv.callgraph,"",@"SHT_CUDA_CALLGRAPH"
	.align	4
	.sectionentsize	8
	.align		4
        /*0000*/ 	.word	0x00000000
	.align		4
        /*0004*/ 	.word	0xffffffff
	.align		4
        /*0008*/ 	.word	index@(_Z5helloPi)
	.align		4
        /*000c*/ 	.word	index@(vprintf)
	.align		4
        /*0010*/ 	.word	0x00000000
	.align		4
        /*0014*/ 	.word	0xfffffffe
	.align		4
        /*0018*/ 	.word	0x00000000
	.align		4
        /*001c*/ 	.word	0xfffffffd
	.align		4
        /*0020*/ 	.word	0x00000000
	.align		4
        /*0024*/ 	.word	0xfffffffc


//--------------------- .nv.constant4             --------------------------
	.section	.nv.constant4,"a",@progbits
	.align	8
	.align		8
.nv.constant4:
        /*0000*/ 	.dword	vprintf
	.align		8
        /*0008*/ 	.dword	$str


//--------------------- .text._Z5helloPi          --------------------------
	.section	.text._Z5helloPi,"ax",@progbits
	.align	128
        .global         _Z5helloPi
        .type           _Z5helloPi,@function
        .size           _Z5helloPi,(.L_x_2 - _Z5helloPi)
        .other          _Z5helloPi,@"STO_CUDA_ENTRY STV_DEFAULT"
_Z5helloPi:
.text._Z5helloPi:
[----:B------:R-:W0:Y:S01]  /*0000*/  LDC R1, c[0x0][0x37c] ;  /* 0x0000df00ff017b82 */ /* 0x000e220000000800 */
[----:B------:R-:W1:Y:S07]  /*0010*/  S2R R10, SR_TID.X ;  /* 0x00000000000a7919 */ /* 0x000e6e0000002100 */
[----:B------:R-:W1:Y:S01]  /*0020*/  LDC.64 R2, c[0x0][0x380] ;  /* 0x0000e000ff027b82 */ /* 0x000e620000000a00 */
[----:B------:R-:W2:Y:S01]  /*0030*/  LDCU.64 UR4, c[0x0][0x358] ;  /* 0x00006b00ff0477ac */ /* 0x000ea20008000a00 */
[----:B0-----:R-:W-:Y:S01]  /*0040*/  VIADD R1, R1, 0xfffffff8 ;  /* 0xfffffff801017836 */ /* 0x001fe20000000000 */
[----:B------:R-:W-:Y:S01]  /*0050*/  MOV R0, 0x0 ;  /* 0x0000000000007802 */ /* 0x000fe20000000f00 */
[----:B------:R-:W0:Y:S04]  /*0060*/  LDCU UR6, c[0x0][0x2f8] ;  /* 0x00005f00ff0677ac */ /* 0x000e280008000800 */
[----:B------:R3:W4:Y:S01]  /*0070*/  LDC.64 R8, c[0x4][R0] ;  /* 0x0100000000087b82 */ /* 0x0007220000000a00 */
[----:B------:R-:W5:Y:S01]  /*0080*/  LDCU.64 UR8, c[0x4][0x8] ;  /* 0x01000100ff0877ac */ /* 0x000f620008000a00 */
[----:B0-----:R-:W-:Y:S01]  /*0090*/  IADD3 R6, P0, PT, R1, UR6, RZ ;  /* 0x0000000601067c10 */ /* 0x001fe2000ff1e0ff */
[----:B-----5:R-:W-:Y:S01]  /*00a0*/  IMAD.U32 R4, RZ, RZ, UR8 ;  /* 0x00000008ff047e24 */ /* 0x020fe2000f8e00ff */
[----:B------:R-:W-:Y:S01]  /*00b0*/  MOV R5, UR9 ;  /* 0x0000000900057c02 */ /* 0x000fe20008000f00 */
[----:B-1----:R-:W-:Y:S01]  /*00c0*/  IMAD.WIDE.U32 R2, R10, 0x4, R2 ;  /* 0x000000040a027825 */ /* 0x002fe200078e0002 */
[----:B------:R3:W-:Y:S04]  /*00d0*/  STL [R1], R10 ;  /* 0x0000000a01007387 */ /* 0x0007e80000100800 */
[----:B--2---:R3:W-:Y:S01]  /*00e0*/  STG.E desc[UR4][R2.64], R10 ;  /* 0x0000000a02007986 */ /* 0x0047e2000c101904 */
[----:B------:R-:W0:Y:S02]  /*00f0*/  LDCU UR4, c[0x0][0x2fc] ;  /* 0x00005f80ff0477ac */ /* 0x000e240008000800 */
[----:B0--3--:R-:W-:-:S07]  /*0100*/  IMAD.X R7, RZ, RZ, UR4, P0 ;  /* 0x00000004ff077e24 */ /* 0x009fce00080e06ff */
[----:B------:R-:W-:-:S07]  /*0110*/  LEPC R20, `(.L_x_0) ;  /* 0x000000001014794e */ /* 0x000fce0000000000 */
[----:B----4-:R-:W-:Y:S05]  /*0120*/  CALL.ABS.NOINC R8 ;  /* 0x0000000008007343 */ /* 0x010fea0003c00000 */
.L_x_0:
[----:B------:R-:W-:Y:S05]  /*0130*/  EXIT ;  /* 0x000000000000794d */ /* 0x000fea0003800000 */
.L_x_1:
[----:B------:R-:W-:-:S00]  /*0140*/  BRA `(.L_x_1) ;  /* 0xfffffffc00fc7947 */ /* 0x000fc0000383ffff */
[----:B------:R-:W-:-:S00]  /*0150*/  NOP ;  /* 0x0000000000007918 */ /* 0x000fc00000000000 */
        /* <DEDUP_REMOVED lines=10> */
.L_x_2:


//--------------------- .nv.global.init           --------------------------
	.section	.nv.global.init,"aw",@progbits
.nv.global.init:
	.type		$str,@object
	.size		$str,(.L_0 - $str)
$str:
        /*0000*/ 	.byte	0x44, 0x25, 0x64, 0x09, 0x00
.L_0:


//--------------------- .nv.shared.reserved.0     --------------------------
	.section	.nv.shared.reserved.0,"aw",@nobits
	.weak		__nv_reservedSMEM_offset_0_alias
	.size		__nv_reservedSMEM_offset_0_alias, 0, 64
	.other		__nv_reservedSMEM_offset_0_alias,@"STO_CUDA_RESERVED_SHARED STV_DEFAULT"
__nv_reservedSMEM_offset_0_alias:
	.zero		0
	.zero		64


//--------------------- .nv.constant0._Z5helloPi  --------------------------
	.section	.nv.constant0._Z5helloPi,"a",@progbits
	.sectionflags	@""
	.align	4
.nv.constant0._Z5helloPi:
	.zero		904


//--------------------- SYMBOLS --------------------------

	.type		.nv.reservedSmem.offset0,@object
	.size		.nv.reservedSmem.offset0,0x4
	.type		vprintf,@function
